//
// Generated by NVIDIA NVVM Compiler
//
// Compiler Build ID: CL-36424714
// Cuda compilation tools, release 13.0, V13.0.88
// Based on NVVM 20.0.0
//

.version 9.0
.target sm_100
.address_size 64


.entry _Z8_poissonIdEviPT_PKS0_S3_i(
	.param .u32 _Z8_poissonIdEviPT_PKS0_S3_i_param_0,
	.param .u64 .ptr .align 1 _Z8_poissonIdEviPT_PKS0_S3_i_param_1,
	.param .u64 .ptr .align 1 _Z8_poissonIdEviPT_PKS0_S3_i_param_2,
	.param .u64 .ptr .align 1 _Z8_poissonIdEviPT_PKS0_S3_i_param_3,
	.param .u32 _Z8_poissonIdEviPT_PKS0_S3_i_param_4
)
{
	.reg .pred 	%p<2>;
	.reg .b32 	%r<14>;
	.reg .b64 	%rd<15>;
	.reg .b64 	%fd<136>;

	ld.param.u32 	%r2, [_Z8_poissonIdEviPT_PKS0_S3_i_param_0];
	mov.u32 	%r3, %ctaid.x;
	mov.u32 	%r4, %ntid.x;
	mov.u32 	%r5, %tid.x;
	mad.lo.s32 	%r6, %r3, %r4, %r5;
	setp.ge.s32 	%p1, %r6, %r2;
	@%p1 bra 	$L__BB0_2;
	ld.param.u32 	%r13, [_Z8_poissonIdEviPT_PKS0_S3_i_param_4];
	ld.param.u64 	%rd14, [_Z8_poissonIdEviPT_PKS0_S3_i_param_3];
	ld.param.u64 	%rd13, [_Z8_poissonIdEviPT_PKS0_S3_i_param_2];
	ld.param.u64 	%rd12, [_Z8_poissonIdEviPT_PKS0_S3_i_param_1];
	cvta.to.global.u64 	%rd4, %rd12;
	cvta.to.global.u64 	%rd5, %rd14;
	mov.u32 	%r7, %ctaid.x;
	mov.u32 	%r8, %ntid.x;
	mov.u32 	%r9, %tid.x;
	mad.lo.s32 	%r10, %r7, %r8, %r9;
	mul.lo.s32 	%r11, %r13, %r10;
	mul.lo.s32 	%r12, %r10, 12;
	mul.wide.s32 	%rd6, %r12, 8;
	add.s64 	%rd7, %rd5, %rd6;
	cvta.to.global.u64 	%rd8, %rd13;
	ld.global.f64 	%fd1, [%rd7+8];
	mov.f64 	%fd2, 0d0000000000000000;
	sub.f64 	%fd3, %fd2, %fd1;
	ld.global.f64 	%fd4, [%rd7+16];
	sub.f64 	%fd5, %fd2, %fd4;
	ld.global.f64 	%fd6, [%rd7];
	sub.f64 	%fd7, %fd2, %fd6;
	mul.wide.s32 	%rd9, %r11, 8;
	add.s64 	%rd10, %rd8, %rd9;
	ld.global.f64 	%fd8, [%rd10];
	sub.f64 	%fd9, %fd2, %fd8;
	ld.global.f64 	%fd10, [%rd7+32];
	fma.rn.f64 	%fd11, %fd10, 0d0000000000000000, %fd3;
	ld.global.f64 	%fd12, [%rd7+40];
	fma.rn.f64 	%fd13, %fd12, 0d0000000000000000, %fd5;
	ld.global.f64 	%fd14, [%rd7+24];
	add.f64 	%fd15, %fd7, %fd14;
	fma.rn.f64 	%fd16, %fd14, 0d0000000000000000, %fd7;
	add.f64 	%fd17, %fd5, %fd12;
	add.f64 	%fd18, %fd3, %fd10;
	ld.global.f64 	%fd19, [%rd10+8];
	add.f64 	%fd20, %fd9, %fd19;
	fma.rn.f64 	%fd21, %fd19, 0d0000000000000000, %fd9;
	ld.global.f64 	%fd22, [%rd7+56];
	add.f64 	%fd23, %fd11, %fd22;
	ld.global.f64 	%fd24, [%rd7+64];
	fma.rn.f64 	%fd25, %fd24, 0d0000000000000000, %fd13;
	fma.rn.f64 	%fd26, %fd22, 0d0000000000000000, %fd11;
	add.f64 	%fd27, %fd13, %fd24;
	ld.global.f64 	%fd28, [%rd7+48];
	fma.rn.f64 	%fd29, %fd28, 0d0000000000000000, %fd15;
	add.f64 	%fd30, %fd16, %fd28;
	fma.rn.f64 	%fd31, %fd24, 0d0000000000000000, %fd17;
	fma.rn.f64 	%fd32, %fd22, 0d0000000000000000, %fd18;
	fma.rn.f64 	%fd33, %fd28, 0d0000000000000000, %fd16;
	ld.global.f64 	%fd34, [%rd10+16];
	fma.rn.f64 	%fd35, %fd34, 0d0000000000000000, %fd20;
	add.f64 	%fd36, %fd21, %fd34;
	fma.rn.f64 	%fd37, %fd34, 0d0000000000000000, %fd21;
	ld.global.f64 	%fd38, [%rd7+80];
	fma.rn.f64 	%fd39, %fd38, 0d0000000000000000, %fd23;
	ld.global.f64 	%fd40, [%rd7+88];
	add.f64 	%fd41, %fd25, %fd40;
	add.f64 	%fd42, %fd26, %fd38;
	fma.rn.f64 	%fd43, %fd40, 0d0000000000000000, %fd27;
	ld.global.f64 	%fd44, [%rd7+72];
	fma.rn.f64 	%fd45, %fd44, 0d0000000000000000, %fd29;
	fma.rn.f64 	%fd46, %fd44, 0d0000000000000000, %fd30;
	fma.rn.f64 	%fd47, %fd40, 0d0000000000000000, %fd31;
	fma.rn.f64 	%fd48, %fd38, 0d0000000000000000, %fd32;
	add.f64 	%fd49, %fd33, %fd44;
	ld.global.f64 	%fd50, [%rd10+24];
	fma.rn.f64 	%fd51, %fd50, 0d0000000000000000, %fd35;
	fma.rn.f64 	%fd52, %fd50, 0d0000000000000000, %fd36;
	add.f64 	%fd53, %fd37, %fd50;
	mul.f64 	%fd54, %fd41, %fd39;
	mul.f64 	%fd55, %fd43, %fd42;
	sub.f64 	%fd56, %fd54, %fd55;
	mul.f64 	%fd57, %fd45, %fd56;
	mul.f64 	%fd58, %fd47, %fd42;
	mul.f64 	%fd59, %fd48, %fd41;
	sub.f64 	%fd60, %fd58, %fd59;
	fma.rn.f64 	%fd61, %fd46, %fd60, %fd57;
	mul.f64 	%fd62, %fd48, %fd43;
	mul.f64 	%fd63, %fd47, %fd39;
	sub.f64 	%fd64, %fd62, %fd63;
	fma.rn.f64 	%fd65, %fd49, %fd64, %fd61;
	div.rn.f64 	%fd66, %fd56, %fd65;
	div.rn.f64 	%fd67, %fd60, %fd65;
	div.rn.f64 	%fd68, %fd64, %fd65;
	mul.f64 	%fd69, %fd52, %fd67;
	fma.rn.f64 	%fd70, %fd51, %fd66, %fd69;
	fma.rn.f64 	%fd71, %fd53, %fd68, %fd70;
	mul.f64 	%fd72, %fd66, %fd71;
	mul.f64 	%fd73, %fd67, %fd71;
	mul.f64 	%fd74, %fd49, %fd43;
	mul.f64 	%fd75, %fd46, %fd41;
	sub.f64 	%fd76, %fd74, %fd75;
	div.rn.f64 	%fd77, %fd76, %fd65;
	mul.f64 	%fd78, %fd45, %fd41;
	mul.f64 	%fd79, %fd49, %fd47;
	sub.f64 	%fd80, %fd78, %fd79;
	div.rn.f64 	%fd81, %fd80, %fd65;
	mul.f64 	%fd82, %fd47, %fd46;
	mul.f64 	%fd83, %fd45, %fd43;
	sub.f64 	%fd84, %fd82, %fd83;
	div.rn.f64 	%fd85, %fd84, %fd65;
	mul.f64 	%fd86, %fd52, %fd81;
	fma.rn.f64 	%fd87, %fd51, %fd77, %fd86;
	fma.rn.f64 	%fd88, %fd53, %fd85, %fd87;
	mul.f64 	%fd89, %fd85, %fd88;
	fma.rn.f64 	%fd90, %fd77, %fd88, %fd72;
	fma.rn.f64 	%fd91, %fd81, %fd88, %fd73;
	fma.rn.f64 	%fd92, %fd68, %fd71, %fd89;
	mul.f64 	%fd93, %fd46, %fd42;
	mul.f64 	%fd94, %fd49, %fd39;
	sub.f64 	%fd95, %fd93, %fd94;
	div.rn.f64 	%fd96, %fd95, %fd65;
	mul.f64 	%fd97, %fd49, %fd48;
	mul.f64 	%fd98, %fd45, %fd42;
	sub.f64 	%fd99, %fd97, %fd98;
	div.rn.f64 	%fd100, %fd99, %fd65;
	mul.f64 	%fd101, %fd45, %fd39;
	mul.f64 	%fd102, %fd48, %fd46;
	sub.f64 	%fd103, %fd101, %fd102;
	div.rn.f64 	%fd104, %fd103, %fd65;
	mul.f64 	%fd105, %fd52, %fd100;
	fma.rn.f64 	%fd106, %fd51, %fd96, %fd105;
	fma.rn.f64 	%fd107, %fd53, %fd104, %fd106;
	fma.rn.f64 	%fd108, %fd96, %fd107, %fd90;
	fma.rn.f64 	%fd109, %fd100, %fd107, %fd91;
	fma.rn.f64 	%fd110, %fd104, %fd107, %fd92;
	abs.f64 	%fd111, %fd65;
	mul.f64 	%fd112, %fd111, %fd108;
	mul.f64 	%fd113, %fd111, %fd109;
	mul.f64 	%fd114, %fd111, %fd110;
	mul.f64 	%fd115, %fd114, 0d3FC5555555555557;
	mul.f64 	%fd116, %fd113, 0d3FC5555555555557;
	mul.f64 	%fd117, %fd112, 0d3FC5555555555557;
	neg.f64 	%fd118, %fd116;
	sub.f64 	%fd119, %fd118, %fd117;
	sub.f64 	%fd120, %fd119, %fd115;
	add.s64 	%rd11, %rd4, %rd9;
	ld.global.f64 	%fd121, [%rd11];
	add.f64 	%fd122, %fd121, %fd120;
	st.global.f64 	[%rd11], %fd122;
	mul.f64 	%fd123, %fd116, 0d0000000000000000;
	add.f64 	%fd124, %fd117, %fd123;
	fma.rn.f64 	%fd125, %fd115, 0d0000000000000000, %fd124;
	ld.global.f64 	%fd126, [%rd11+8];
	add.f64 	%fd127, %fd126, %fd125;
	st.global.f64 	[%rd11+8], %fd127;
	fma.rn.f64 	%fd128, %fd117, 0d0000000000000000, %fd116;
	fma.rn.f64 	%fd129, %fd115, 0d0000000000000000, %fd128;
	ld.global.f64 	%fd130, [%rd11+16];
	add.f64 	%fd131, %fd130, %fd129;
	st.global.f64 	[%rd11+16], %fd131;
	fma.rn.f64 	%fd132, %fd117, 0d0000000000000000, %fd123;
	add.f64 	%fd133, %fd132, %fd115;
	ld.global.f64 	%fd134, [%rd11+24];
	add.f64 	%fd135, %fd134, %fd133;
	st.global.f64 	[%rd11+24], %fd135;
$L__BB0_2:
	ret;

}


// ===== COMPILED SASS (sm_100) =====

	.target	sm_100

	.elftype	@"ET_EXEC"


//--------------------- .note.nv.tkinfo           --------------------------
	.section	.note.nv.tkinfo,"",@"SHT_NOTE"
	.sectionflags	@"SHF_NOTE_NV_TKINFO"
	.tkinfo
        /*0018*/ 	.word	0x00000002
        /*0030*/ 	.string	""
        /*0030*/ 	.string	"ptxas"
        /*0030*/ 	.string	"Cuda compilation tools, release 13.0, V13.0.88"
        /*0030*/ 	.string	"Build cuda_13.0.r13.0/compiler.36424714_0"
        /*0030*/ 	.string	"-arch sm_100 -m 64 "



//--------------------- .note.nv.cuinfo           --------------------------
	.section	.note.nv.cuinfo,"",@"SHT_NOTE"
	.sectionflags	@"SHF_NOTE_NV_CUINFO"
        /*0018*/ 	.short	0x0002
        /*001a*/ 	.short	0x0064
        /*001c*/ 	.short	0x0082
	.zero		2


//--------------------- .nv.info                  --------------------------
	.section	.nv.info,"",@"SHT_CUDA_INFO"
	.align	4


	//----- nvinfo : EIATTR_REGCOUNT
	.align		4
        /*0000*/ 	.byte	0x04, 0x2f
        /*0002*/ 	.short	(.L_1 - .L_0)
	.align		4
.L_0:
        /*0004*/ 	.word	index@(_Z8_poissonIdEviPT_PKS0_S3_i)
        /*0008*/ 	.word	0x0000003e


	//----- nvinfo : EIATTR_FRAME_SIZE
	.align		4
.L_1:
        /*000c*/ 	.byte	0x04, 0x11
        /*000e*/ 	.short	(.L_3 - .L_2)
	.align		4
.L_2:
        /*0010*/ 	.word	index@($__internal_0_$__cuda_sm20_div_rn_f64_full)
        /*0014*/ 	.word	0x00000000


	//----- nvinfo : EIATTR_FRAME_SIZE
	.align		4
.L_3:
        /*0018*/ 	.byte	0x04, 0x11
        /*001a*/ 	.short	(.L_5 - .L_4)
	.align		4
.L_4:
        /*001c*/ 	.word	index@(_Z8_poissonIdEviPT_PKS0_S3_i)
        /*0020*/ 	.word	0x00000000


	//----- nvinfo : EIATTR_MIN_STACK_SIZE
	.align		4
.L_5:
        /*0024*/ 	.byte	0x04, 0x12
        /*0026*/ 	.short	(.L_7 - .L_6)
	.align		4
.L_6:
        /*0028*/ 	.word	index@(_Z8_poissonIdEviPT_PKS0_S3_i)
        /*002c*/ 	.word	0x00000000
.L_7:


//--------------------- .nv.compat                --------------------------
	.section	.nv.compat,"",@"SHT_CUDA_COMPAT_INFO"
	.align	4
        /*0000*/ 	.byte	0x02, 0x09, 0x00, 0x00, 0x02, 0x02, 0x01, 0x00, 0x02, 0x05, 0x05, 0x00, 0x03, 0x07, 0x01, 0x01
        /*0010*/ 	.byte	0x02, 0x03, 0x00, 0x00, 0x02, 0x06, 0x01, 0x00, 0x04, 0x0b, 0x08, 0x00, 0x01, 0x00, 0x00, 0x00
        /*0020*/ 	.byte	0x00, 0x00, 0x00, 0x00


//--------------------- .nv.info._Z8_poissonIdEviPT_PKS0_S3_i --------------------------
	.section	.nv.info._Z8_poissonIdEviPT_PKS0_S3_i,"",@"SHT_CUDA_INFO"
	.sectionflags	@""
	.align	4


	//----- nvinfo : EIATTR_CUDA_API_VERSION
	.align		4
        /*0000*/ 	.byte	0x04, 0x37
        /*0002*/ 	.short	(.L_9 - .L_8)
.L_8:
        /*0004*/ 	.word	0x00000082


	//----- nvinfo : EIATTR_KPARAM_INFO
	.align		4
.L_9:
        /*0008*/ 	.byte	0x04, 0x17
        /*000a*/ 	.short	(.L_11 - .L_10)
.L_10:
        /*000c*/ 	.word	0x00000000
        /*0010*/ 	.short	0x0004
        /*0012*/ 	.short	0x0020
        /*0014*/ 	.byte	0x00, 0xf0, 0x11, 0x00


	//----- nvinfo : EIATTR_KPARAM_INFO
	.align		4
.L_11:
        /*0018*/ 	.byte	0x04, 0x17
        /*001a*/ 	.short	(.L_13 - .L_12)
.L_12:
        /*001c*/ 	.word	0x00000000
        /*0020*/ 	.short	0x0003
        /*0022*/ 	.short	0x0018
        /*0024*/ 	.byte	0x00, 0xf5, 0x21, 0x00


	//----- nvinfo : EIATTR_KPARAM_INFO
	.align		4
.L_13:
        /*0028*/ 	.byte	0x04, 0x17
        /*002a*/ 	.short	(.L_15 - .L_14)
.L_14:
        /*002c*/ 	.word	0x00000000
        /*0030*/ 	.short	0x0002
        /*0032*/ 	.short	0x0010
        /*0034*/ 	.byte	0x00, 0xf5, 0x21, 0x00


	//----- nvinfo : EIATTR_KPARAM_INFO
	.align		4
.L_15:
        /*0038*/ 	.byte	0x04, 0x17
        /*003a*/ 	.short	(.L_17 - .L_16)
.L_16:
        /*003c*/ 	.word	0x00000000
        /*0040*/ 	.short	0x0001
        /*0042*/ 	.short	0x0008
        /*0044*/ 	.byte	0x00, 0xf5, 0x21, 0x00


	//----- nvinfo : EIATTR_KPARAM_INFO
	.align		4
.L_17:
        /*0048*/ 	.byte	0x04, 0x17
        /*004a*/ 	.short	(.L_19 - .L_18)
.L_18:
        /*004c*/ 	.word	0x00000000
        /*0050*/ 	.short	0x0000
        /*0052*/ 	.short	0x0000
        /*0054*/ 	.byte	0x00, 0xf0, 0x11, 0x00


	//----- nvinfo : EIATTR_SPARSE_MMA_MASK
	.align		4
.L_19:
        /*0058*/ 	.byte	0x03, 0x50
        /*005a*/ 	.short	0x0000


	//----- nvinfo : EIATTR_MAXREG_COUNT
	.align		4
        /*005c*/ 	.byte	0x03, 0x1b
        /*005e*/ 	.short	0x00ff


	//----- nvinfo : EIATTR_MERCURY_ISA_VERSION
	.align		4
        /*0060*/ 	.byte	0x03, 0x5f
        /*0062*/ 	.short	0x0101


	//----- nvinfo : EIATTR_VRC_CTA_INIT_COUNT
	.align		4
        /*0064*/ 	.byte	0x02, 0x4a
	.zero		1
	.zero		1


	//----- nvinfo : EIATTR_EXIT_INSTR_OFFSETS
	.align		4
        /*0068*/ 	.byte	0x04, 0x1c
        /*006a*/ 	.short	(.L_21 - .L_20)


	//   ....[0]....
.L_20:
        /*006c*/ 	.word	0x00000070


	//   ....[1]....
        /*0070*/ 	.word	0x00001620


	//----- nvinfo : EIATTR_CRS_STACK_SIZE
	.align		4
.L_21:
        /*0074*/ 	.byte	0x04, 0x1e
        /*0076*/ 	.short	(.L_23 - .L_22)
.L_22:
        /*0078*/ 	.word	0x00000000


	//----- nvinfo : EIATTR_CBANK_PARAM_SIZE
	.align		4
.L_23:
        /*007c*/ 	.byte	0x03, 0x19
        /*007e*/ 	.short	0x0024


	//----- nvinfo : EIATTR_PARAM_CBANK
	.align		4
        /*0080*/ 	.byte	0x04, 0x0a
        /*0082*/ 	.short	(.L_25 - .L_24)
	.align		4
.L_24:
        /*0084*/ 	.word	index@(.nv.constant0._Z8_poissonIdEviPT_PKS0_S3_i)
        /*0088*/ 	.short	0x0380
        /*008a*/ 	.short	0x0024


	//----- nvinfo : EIATTR_SW_WAR
	.align		4
.L_25:
        /*008c*/ 	.byte	0x04, 0x36
        /*008e*/ 	.short	(.L_27 - .L_26)
.L_26:
        /*0090*/ 	.word	0x00000008
.L_27:


//--------------------- .nv.callgraph             --------------------------
	.section	.nv.callgraph,"",@"SHT_CUDA_CALLGRAPH"
	.align	4
	.sectionentsize	8
	.align		4
        /*0000*/ 	.word	0x00000000
	.align		4
        /*0004*/ 	.word	0xffffffff
	.align		4
        /*0008*/ 	.word	0x00000000
	.align		4
        /*000c*/ 	.word	0xfffffffe
	.align		4
        /*0010*/ 	.word	0x00000000
	.align		4
        /*0014*/ 	.word	0xfffffffd
	.align		4
        /*0018*/ 	.word	0x00000000
	.align		4
        /*001c*/ 	.word	0xfffffffc


//--------------------- .text._Z8_poissonIdEviPT_PKS0_S3_i --------------------------
	.section	.text._Z8_poissonIdEviPT_PKS0_S3_i,"ax",@progbits
	.align	128
.text._Z8_poissonIdEviPT_PKS0_S3_i:
        .type           _Z8_poissonIdEviPT_PKS0_S3_i,@function
        .size           _Z8_poissonIdEviPT_PKS0_S3_i,(.L_x_24 - _Z8_poissonIdEviPT_PKS0_S3_i)
        .other          _Z8_poissonIdEviPT_PKS0_S3_i,@"STO_CUDA_ENTRY STV_DEFAULT"
_Z8_poissonIdEviPT_PKS0_S3_i:
[----:B------:R-:W-:Y:S01]  /*0000*/  LDC R1, c[0x0][0x37c] ;  /* 0x0000df00ff017b82 */ /* 0x000fe20000000800 */
[----:B------:R-:W0:Y:S07]  /*0010*/  S2R R3, SR_TID.X ;  /* 0x0000000000037919 */ /* 0x000e2e0000002100 */
[----:B------:R-:W0:Y:S01]  /*0020*/  S2UR UR6, SR_CTAID.X ;  /* 0x00000000000679c3 */ /* 0x000e220000002500 */
[----:B------:R-:W1:Y:S07]  /*0030*/  LDCU UR4, c[0x0][0x380] ;  /* 0x00007000ff0477ac */ /* 0x000e6e0008000800 */
[----:B------:R-:W0:Y:S02]  /*0040*/  LDC R0, c[0x0][0x360] ;  /* 0x0000d800ff007b82 */ /* 0x000e240000000800 */
[----:B0-----:R-:W-:-:S05]  /*0050*/  IMAD R0, R0, UR6, R3 ;  /* 0x0000000600007c24 */ /* 0x001fca000f8e0203 */
[----:B-1----:R-:W-:-:S13]  /*0060*/  ISETP.GE.AND P0, PT, R0, UR4, PT ;  /* 0x0000000400007c0c */ /* 0x002fda000bf06270 */
[----:B------:R-:W-:Y:S05]  /*0070*/  @P0 EXIT ;  /* 0x000000000000094d */ /* 0x000fea0003800000 */
[----:B------:R-:W0:Y:S01]  /*0080*/  LDC R0, c[0x0][0x360] ;  /* 0x0000d800ff007b82 */ /* 0x000e220000000800 */
[----:B------:R-:W1:Y:S07]  /*0090*/  LDCU.64 UR4, c[0x0][0x358] ;  /* 0x00006b00ff0477ac */ /* 0x000e6e0008000a00 */
[----:B------:R-:W2:Y:S08]  /*00a0*/  LDC.64 R20, c[0x0][0x398] ;  /* 0x0000e600ff147b82 */ /* 0x000eb00000000a00 */
[----:B------:R-:W3:Y:S01]  /*00b0*/  LDC.64 R30, c[0x0][0x390] ;  /* 0x0000e400ff1e7b82 */ /* 0x000ee20000000a00 */
[----:B0-----:R-:W-:Y:S01]  /*00c0*/  IMAD R0, R0, UR6, R3 ;  /* 0x0000000600007c24 */ /* 0x001fe2000f8e0203 */
[----:B------:R-:W0:Y:S03]  /*00d0*/  LDCU UR6, c[0x0][0x3a0] ;  /* 0x00007400ff0677ac */ /* 0x000e260008000800 */
[----:B------:R-:W-:-:S04]  /*00e0*/  IMAD R3, R0, 0xc, RZ ;  /* 0x0000000c00037824 */ /* 0x000fc800078e02ff */
[----:B--2---:R-:W-:-:S05]  /*00f0*/  IMAD.WIDE R20, R3, 0x8, R20 ;  /* 0x0000000803147825 */ /* 0x004fca00078e0214 */
[----:B-1----:R-:W2:Y:S04]  /*0100*/  LDG.E.64 R22, desc[UR4][R20.64+0x8] ;  /* 0x0000080414167981 */ /* 0x002ea8000c1e1b00 */
[----:B------:R-:W4:Y:S04]  /*0110*/  LDG.E.64 R24, desc[UR4][R20.64+0x10] ;  /* 0x0000100414187981 */ /* 0x000f28000c1e1b00 */
[----:B------:R-:W5:Y:S04]  /*0120*/  LDG.E.64 R32, desc[UR4][R20.64+0x20] ;  /* 0x0000200414207981 */ /* 0x000f68000c1e1b00 */
        /* <DEDUP_REMOVED lines=8> */
[----:B------:R1:W5:Y:S01]  /*01b0*/  LDG.E.64 R26, desc[UR4][R20.64+0x48] ;  /* 0x00004804141a7981 */ /* 0x000362000c1e1b00 */
[----:B0-----:R-:W-:-:S04]  /*01c0*/  IMAD R0, R0, UR6, RZ ;  /* 0x0000000600007c24 */ /* 0x001fc8000f8e02ff */
[----:B---3--:R-:W-:-:S05]  /*01d0*/  IMAD.WIDE R30, R0, 0x8, R30 ;  /* 0x00000008001e7825 */ /* 0x008fca00078e021e */
[----:B------:R-:W3:Y:S04]  /*01e0*/  LDG.E.64 R8, desc[UR4][R30.64] ;  /* 0x000000041e087981 */ /* 0x000ee8000c1e1b00 */
[----:B------:R-:W3:Y:S04]  /*01f0*/  LDG.E.64 R6, desc[UR4][R30.64+0x8] ;  /* 0x000008041e067981 */ /* 0x000ee8000c1e1b00 */
[----:B------:R-:W3:Y:S04]  /*0200*/  LDG.E.64 R10, desc[UR4][R30.64+0x10] ;  /* 0x000010041e0a7981 */ /* 0x000ee8000c1e1b00 */
[----:B------:R0:W3:Y:S01]  /*0210*/  LDG.E.64 R34, desc[UR4][R30.64+0x18] ;  /* 0x000018041e227981 */ /* 0x0000e2000c1e1b00 */
[----:B------:R-:W-:Y:S01]  /*0220*/  BSSY.RECONVERGENT B0, `(.L_x_0) ;  /* 0x0000044000007945 */ /* 0x000fe20003800200 */
[----:B--2---:R-:W-:-:S02]  /*0230*/  DADD R22, RZ, -R22 ;  /* 0x00000000ff167229 */ /* 0x004fc40000000816 */
[----:B----4-:R-:W-:-:S06]  /*0240*/  DADD R24, RZ, -R24 ;  /* 0x00000000ff187229 */ /* 0x010fcc0000000818 */
[----:B-----5:R-:W-:Y:S02]  /*0250*/  DFMA R36, RZ, R32, R22 ;  /* 0x00000020ff24722b */ /* 0x020fe40000000016 */
[----:B------:R-:W-:Y:S02]  /*0260*/  DADD R32, R22, R32 ;  /* 0x0000000016207229 */ /* 0x000fe40000000020 */
[----:B-1----:R-:W-:Y:S02]  /*0270*/  DFMA R20, RZ, R18, R24 ;  /* 0x00000012ff14722b */ /* 0x002fe40000000018 */
[----:B------:R-:W-:Y:S02]  /*0280*/  DADD R18, R24, R18 ;  /* 0x0000000018127229 */ /* 0x000fe40000000012 */
[----:B------:R-:W-:Y:S02]  /*0290*/  DADD R22, RZ, -R28 ;  /* 0x00000000ff167229 */ /* 0x000fe4000000081c */
[----:B------:R-:W-:-:S02]  /*02a0*/  DFMA R28, RZ, R14, R36 ;  /* 0x0000000eff1c722b */ /* 0x000fc40000000024 */
[----:B------:R-:W-:Y:S02]  /*02b0*/  DADD R36, R36, R14 ;  /* 0x0000000024247229 */ /* 0x000fe4000000000e */
[----:B------:R-:W-:Y:S02]  /*02c0*/  DADD R42, R20, R4 ;  /* 0x00000000142a7229 */ /* 0x000fe40000000004 */
[----:B------:R-:W-:Y:S02]  /*02d0*/  DFMA R44, RZ, R4, R20 ;  /* 0x00000004ff2c722b */ /* 0x000fe40000000014 */
[----:B------:R-:W-:Y:S02]  /*02e0*/  DFMA R32, RZ, R14, R32 ;  /* 0x0000000eff20722b */ /* 0x000fe40000000020 */
[----:B------:R-:W-:Y:S02]  /*02f0*/  DADD R24, R22, R12 ;  /* 0x0000000016187229 */ /* 0x000fe4000000000c */
[----:B------:R-:W-:-:S02]  /*0300*/  DADD R20, R28, R16 ;  /* 0x000000001c147229 */ /* 0x000fc40000000010 */
[----:B------:R-:W-:Y:S02]  /*0310*/  DFMA R4, RZ, R4, R18 ;  /* 0x00000004ff04722b */ /* 0x000fe40000000012 */
[----:B------:R-:W-:Y:S02]  /*0320*/  DFMA R42, RZ, R40, R42 ;  /* 0x00000028ff2a722b */ /* 0x000fe4000000002a */
[----:B------:R-:W-:Y:S02]  /*0330*/  DFMA R14, RZ, R12, R22 ;  /* 0x0000000cff0e722b */ /* 0x000fe40000000016 */
[-C--:B------:R-:W-:Y:S02]  /*0340*/  DFMA R18, RZ, R16.reuse, R36 ;  /* 0x00000010ff12722b */ /* 0x080fe40000000024 */
[----:B------:R-:W-:Y:S02]  /*0350*/  DFMA R16, RZ, R16, R32 ;  /* 0x00000010ff10722b */ /* 0x000fe40000000020 */
[----:B------:R-:W-:-:S02]  /*0360*/  DFMA R22, RZ, R2, R24 ;  /* 0x00000002ff16722b */ /* 0x000fc40000000018 */
[----:B------:R-:W-:Y:S02]  /*0370*/  DADD R44, R44, R40 ;  /* 0x000000002c2c7229 */ /* 0x000fe40000000028 */
[----:B------:R-:W-:Y:S02]  /*0380*/  DMUL R12, R20, R42 ;  /* 0x0000002a140c7228 */ /* 0x000fe40000000000 */
[----:B------:R-:W-:Y:S02]  /*0390*/  DFMA R40, RZ, R40, R4 ;  /* 0x00000028ff28722b */ /* 0x000fe40000000004 */
[----:B------:R-:W-:Y:S02]  /*03a0*/  DADD R24, R14, R2 ;  /* 0x000000000e187229 */ /* 0x000fe40000000002 */
[----:B------:R-:W-:Y:S02]  /*03b0*/  DFMA R22, RZ, R26, R22 ;  /* 0x0000001aff16722b */ /* 0x000fe40000000016 */
[----:B------:R-:W-:-:S02]  /*03c0*/  DMUL R4, R44, R16 ;  /* 0x000000102c047228 */ /* 0x000fc40000000000 */
[C---:B------:R-:W-:Y:S02]  /*03d0*/  DFMA R12, R18.reuse, R44, -R12 ;  /* 0x0000002c120c722b */ /* 0x040fe4000000080c */
[----:B------:R-:W-:Y:S02]  /*03e0*/  DFMA R14, RZ, R2, R14 ;  /* 0x00000002ff0e722b */ /* 0x000fe4000000000e */
[----:B------:R-:W-:Y:S02]  /*03f0*/  DFMA R24, RZ, R26, R24 ;  /* 0x0000001aff18722b */ /* 0x000fe40000000018 */
[-C--:B0-----:R-:W-:Y:S02]  /*0400*/  DMUL R30, R18, R40.reuse ;  /* 0x00000028121e7228 */ /* 0x081fe40000000000 */
[----:B------:R-:W-:Y:S02]  /*0410*/  DFMA R2, R20, R40, -R4 ;  /* 0x000000281402722b */ /* 0x000fe40000000804 */
[----:B------:R-:W-:Y:S01]  /*0420*/  DMUL R28, R22, R12 ;  /* 0x0000000c161c7228 */ /* 0x000fe20000000000 */
[----:B------:R-:W-:Y:S01]  /*0430*/  FSETP.GEU.AND P1, PT, |R13|, 6.5827683646048100446e-37, PT ;  /* 0x036000000d00780b */ /* 0x000fe20003f2e200 */
[----:B------:R-:W-:-:S02]  /*0440*/  DADD R26, R14, R26 ;  /* 0x000000000e1a7229 */ /* 0x000fc4000000001a */
[----:B------:R-:W-:Y:S01]  /*0450*/  DFMA R4, R42, R16, -R30 ;  /* 0x000000102a04722b */ /* 0x000fe2000000081e */
[----:B------:R-:W-:-:S03]  /*0460*/  IMAD.MOV.U32 R14, RZ, RZ, 0x1 ;  /* 0x00000001ff0e7424 */ /* 0x000fc600078e00ff */
[----:B------:R-:W-:-:S08]  /*0470*/  DFMA R28, R24, R2, R28 ;  /* 0x00000002181c722b */ /* 0x000fd0000000001c */
[----:B------:R-:W-:-:S06]  /*0480*/  DFMA R28, R26, R4, R28 ;  /* 0x000000041a1c722b */ /* 0x000fcc000000001c */
[----:B------:R-:W0:Y:S02]  /*0490*/  MUFU.RCP64H R15, R29 ;  /* 0x0000001d000f7308 */ /* 0x000e240000001800 */
[----:B0-----:R-:W-:-:S08]  /*04a0*/  DFMA R30, -R28, R14, 1 ;  /* 0x3ff000001c1e742b */ /* 0x001fd0000000010e */
[----:B------:R-:W-:-:S08]  /*04b0*/  DFMA R30, R30, R30, R30 ;  /* 0x0000001e1e1e722b */ /* 0x000fd0000000001e */
[----:B------:R-:W-:-:S08]  /*04c0*/  DFMA R30, R14, R30, R14 ;  /* 0x0000001e0e1e722b */ /* 0x000fd0000000000e */
[----:B------:R-:W-:-:S08]  /*04d0*/  DFMA R14, -R28, R30, 1 ;  /* 0x3ff000001c0e742b */ /* 0x000fd0000000011e */
[----:B------:R-:W-:Y:S02]  /*04e0*/  DFMA R30, R30, R14, R30 ;  /* 0x0000000e1e1e722b */ /* 0x000fe4000000001e */
[----:B---3--:R-:W-:-:S06]  /*04f0*/  DADD R14, RZ, -R8 ;  /* 0x00000000ff0e7229 */ /* 0x008fcc0000000808 */
[----:B------:R-:W-:-:S08]  /*0500*/  DMUL R32, R12, R30 ;  /* 0x0000001e0c207228 */ /* 0x000fd00000000000 */
[----:B------:R-:W-:-:S08]  /*0510*/  DFMA R36, -R28, R32, R12 ;  /* 0x000000201c24722b */ /* 0x000fd0000000010c */
[----:B------:R-:W-:Y:S02]  /*0520*/  DFMA R8, R30, R36, R32 ;  /* 0x000000241e08722b */ /* 0x000fe40000000020 */
[----:B------:R-:W-:Y:S02]  /*0530*/  DADD R30, R14, R6 ;  /* 0x000000000e1e7229 */ /* 0x000fe40000000006 */
[----:B------:R-:W-:-:S06]  /*0540*/  DFMA R6, RZ, R6, R14 ;  /* 0x00000006ff06722b */ /* 0x000fcc000000000e */
[----:B------:R-:W-:Y:S01]  /*0550*/  FFMA R14, RZ, R29, R9 ;  /* 0x0000001dff0e7223 */ /* 0x000fe20000000009 */
[-C--:B------:R-:W-:Y:S02]  /*0560*/  DFMA R30, RZ, R10.reuse, R30 ;  /* 0x0000000aff1e722b */ /* 0x080fe4000000001e */
[----:B------:R-:W-:Y:S02]  /*0570*/  DADD R32, R6, R10 ;  /* 0x0000000006207229 */ /* 0x000fe4000000000a */
[----:B------:R-:W-:Y:S01]  /*0580*/  FSETP.GT.AND P0, PT, |R14|, 1.469367938527859385e-39, PT ;  /* 0x001000000e00780b */ /* 0x000fe20003f04200 */
[----:B------:R-:W-:-:S03]  /*0590*/  DFMA R6, RZ, R10, R6 ;  /* 0x0000000aff06722b */ /* 0x000fc60000000006 */
[-C--:B------:R-:W-:Y:S02]  /*05a0*/  DFMA R30, RZ, R34.reuse, R30 ;  /* 0x00000022ff1e722b */ /* 0x080fe4000000001e */
[----:B------:R-:W-:-:S03]  /*05b0*/  DFMA R32, RZ, R34, R32 ;  /* 0x00000022ff20722b */ /* 0x000fc60000000020 */
[----:B------:R-:W-:-:S04]  /*05c0*/  DADD R34, R6, R34 ;  /* 0x0000000006227229 */ /* 0x000fc80000000022 */
[----:B------:R-:W-:Y:S07]  /*05d0*/  @P0 BRA P1, `(.L_x_1) ;  /* 0x0000000000200947 */ /* 0x000fee0000800000 */
[----:B------:R-:W-:Y:S01]  /*05e0*/  IMAD.MOV.U32 R11, RZ, RZ, R12 ;  /* 0x000000ffff0b7224 */ /* 0x000fe200078e000c */
[----:B------:R-:W-:Y:S01]  /*05f0*/  MOV R14, R29 ;  /* 0x0000001d000e7202 */ /* 0x000fe20000000f00 */
[----:B------:R-:W-:Y:S01]  /*0600*/  IMAD.MOV.U32 R12, RZ, RZ, R13 ;  /* 0x000000ffff0c7224 */ /* 0x000fe200078e000d */
[----:B------:R-:W-:Y:S01]  /*0610*/  MOV R10, 0x640 ;  /* 0x00000640000a7802 */ /* 0x000fe20000000f00 */
[----:B------:R-:W-:-:S07]  /*0620*/  IMAD.MOV.U32 R13, RZ, RZ, R28 ;  /* 0x000000ffff0d7224 */ /* 0x000fce00078e001c */
[----:B------:R-:W-:Y:S05]  /*0630*/  CALL.REL.NOINC `($__internal_0_$__cuda_sm20_div_rn_f64_full) ;  /* 0x0000000c00fc7944 */ /* 0x000fea0003c00000 */
[----:B------:R-:W-:Y:S02]  /*0640*/  IMAD.MOV.U32 R8, RZ, RZ, R12 ;  /* 0x000000ffff087224 */ /* 0x000fe400078e000c */
[----:B------:R-:W-:-:S07]  /*0650*/  IMAD.MOV.U32 R9, RZ, RZ, R11 ;  /* 0x000000ffff097224 */ /* 0x000fce00078e000b */
.L_x_1:
[----:B------:R-:W-:Y:S05]  /*0660*/  BSYNC.RECONVERGENT B0 ;  /* 0x0000000000007941 */ /* 0x000fea0003800200 */
.L_x_0:
[----:B------:R-:W0:Y:S01]  /*0670*/  MUFU.RCP64H R7, R29 ;  /* 0x0000001d00077308 */ /* 0x000e220000001800 */
[----:B------:R-:W-:Y:S01]  /*0680*/  IMAD.MOV.U32 R6, RZ, RZ, 0x1 ;  /* 0x00000001ff067424 */ /* 0x000fe200078e00ff */
[----:B------:R-:W-:Y:S01]  /*0690*/  FSETP.GEU.AND P1, PT, |R3|, 6.5827683646048100446e-37, PT ;  /* 0x036000000300780b */ /* 0x000fe20003f2e200 */
[----:B------:R-:W-:Y:S04]  /*06a0*/  BSSY.RECONVERGENT B0, `(.L_x_2) ;  /* 0x0000014000007945 */ /* 0x000fe80003800200 */
[----:B0-----:R-:W-:-:S08]  /*06b0*/  DFMA R10, -R28, R6, 1 ;  /* 0x3ff000001c0a742b */ /* 0x001fd00000000106 */
[----:B------:R-:W-:-:S08]  /*06c0*/  DFMA R10, R10, R10, R10 ;  /* 0x0000000a0a0a722b */ /* 0x000fd0000000000a */
[----:B------:R-:W-:-:S08]  /*06d0*/  DFMA R10, R6, R10, R6 ;  /* 0x0000000a060a722b */ /* 0x000fd00000000006 */
[----:B------:R-:W-:-:S08]  /*06e0*/  DFMA R6, -R28, R10, 1 ;  /* 0x3ff000001c06742b */ /* 0x000fd0000000010a */
[----:B------:R-:W-:-:S08]  /*06f0*/  DFMA R12, R10, R6, R10 ;  /* 0x000000060a0c722b */ /* 0x000fd0000000000a */
[----:B------:R-:W-:-:S08]  /*0700*/  DMUL R6, R2, R12 ;  /* 0x0000000c02067228 */ /* 0x000fd00000000000 */
[----:B------:R-:W-:-:S08]  /*0710*/  DFMA R10, -R28, R6, R2 ;  /* 0x000000061c0a722b */ /* 0x000fd00000000102 */
[----:B------:R-:W-:-:S10]  /*0720*/  DFMA R6, R12, R10, R6 ;  /* 0x0000000a0c06722b */ /* 0x000fd40000000006 */
[----:B------:R-:W-:-:S05]  /*0730*/  FFMA R10, RZ, R29, R7 ;  /* 0x0000001dff0a7223 */ /* 0x000fca0000000007 */
[----:B------:R-:W-:-:S13]  /*0740*/  FSETP.GT.AND P0, PT, |R10|, 1.469367938527859385e-39, PT ;  /* 0x001000000a00780b */ /* 0x000fda0003f04200 */
[----:B------:R-:W-:Y:S05]  /*0750*/  @P0 BRA P1, `(.L_x_3) ;  /* 0x0000000000200947 */ /* 0x000fea0000800000 */
[----:B------:R-:W-:Y:S01]  /*0760*/  MOV R11, R2 ;  /* 0x00000002000b7202 */ /* 0x000fe20000000f00 */
[----:B------:R-:W-:Y:S01]  /*0770*/  IMAD.MOV.U32 R12, RZ, RZ, R3 ;  /* 0x000000ffff0c7224 */ /* 0x000fe200078e0003 */
[----:B------:R-:W-:Y:S01]  /*0780*/  MOV R10, 0x7c0 ;  /* 0x000007c0000a7802 */ /* 0x000fe20000000f00 */
[----:B------:R-:W-:Y:S02]  /*0790*/  IMAD.MOV.U32 R13, RZ, RZ, R28 ;  /* 0x000000ffff0d7224 */ /* 0x000fe400078e001c */
[----:B------:R-:W-:-:S07]  /*07a0*/  IMAD.MOV.U32 R14, RZ, RZ, R29 ;  /* 0x000000ffff0e7224 */ /* 0x000fce00078e001d */
[----:B------:R-:W-:Y:S05]  /*07b0*/  CALL.REL.NOINC `($__internal_0_$__cuda_sm20_div_rn_f64_full) ;  /* 0x0000000c009c7944 */ /* 0x000fea0003c00000 */
[----:B------:R-:W-:Y:S01]  /*07c0*/  MOV R6, R12 ;  /* 0x0000000c00067202 */ /* 0x000fe20000000f00 */
[----:B------:R-:W-:-:S07]  /*07d0*/  IMAD.MOV.U32 R7, RZ, RZ, R11 ;  /* 0x000000ffff077224 */ /* 0x000fce00078e000b */
.L_x_3:
[----:B------:R-:W-:Y:S05]  /*07e0*/  BSYNC.RECONVERGENT B0 ;  /* 0x0000000000007941 */ /* 0x000fea0003800200 */
.L_x_2:
        /* <DEDUP_REMOVED lines=15> */
[----:B------:R-:W-:Y:S01]  /*08e0*/  IMAD.MOV.U32 R11, RZ, RZ, R4 ;  /* 0x000000ffff0b7224 */ /* 0x000fe200078e0004 */
[----:B------:R-:W-:Y:S01]  /*08f0*/  MOV R12, R5 ;  /* 0x00000005000c7202 */ /* 0x000fe20000000f00 */
[----:B------:R-:W-:Y:S01]  /*0900*/  IMAD.MOV.U32 R13, RZ, RZ, R28 ;  /* 0x000000ffff0d7224 */ /* 0x000fe200078e001c */
[----:B------:R-:W-:Y:S01]  /*0910*/  MOV R10, 0x940 ;  /* 0x00000940000a7802 */ /* 0x000fe20000000f00 */
[----:B------:R-:W-:-:S07]  /*0920*/  IMAD.MOV.U32 R14, RZ, RZ, R29 ;  /* 0x000000ffff0e7224 */ /* 0x000fce00078e001d */
[----:B------:R-:W-:Y:S05]  /*0930*/  CALL.REL.NOINC `($__internal_0_$__cuda_sm20_div_rn_f64_full) ;  /* 0x0000000c003c7944 */ /* 0x000fea0003c00000 */
[----:B------:R-:W-:Y:S01]  /*0940*/  IMAD.MOV.U32 R2, RZ, RZ, R12 ;  /* 0x000000ffff027224 */ /* 0x000fe200078e000c */
[----:B------:R-:W-:-:S07]  /*0950*/  MOV R3, R11 ;  /* 0x0000000b00037202 */ /* 0x000fce0000000f00 */
.L_x_5:
[----:B------:R-:W-:Y:S05]  /*0960*/  BSYNC.RECONVERGENT B0 ;  /* 0x0000000000007941 */ /* 0x000fea0003800200 */
.L_x_4:
[----:B------:R-:W0:Y:S01]  /*0970*/  MUFU.RCP64H R5, R29 ;  /* 0x0000001d00057308 */ /* 0x000e220000001800 */
[----:B------:R-:W-:Y:S01]  /*0980*/  IMAD.MOV.U32 R4, RZ, RZ, 0x1 ;  /* 0x00000001ff047424 */ /* 0x000fe200078e00ff */
[----:B------:R-:W-:Y:S01]  /*0990*/  DMUL R12, R44, R24 ;  /* 0x000000182c0c7228 */ /* 0x000fe20000000000 */
[----:B------:R-:W-:Y:S07]  /*09a0*/  BSSY.RECONVERGENT B0, `(.L_x_6) ;  /* 0x000001b000007945 */ /* 0x000fee0003800200 */
[----:B------:R-:W-:-:S02]  /*09b0*/  DFMA R12, R42, R26, -R12 ;  /* 0x0000001a2a0c722b */ /* 0x000fc4000000080c */
[----:B0-----:R-:W-:-:S08]  /*09c0*/  DFMA R10, -R28, R4, 1 ;  /* 0x3ff000001c0a742b */ /* 0x001fd00000000104 */
[----:B------:R-:W-:Y:S01]  /*09d0*/  FSETP.GEU.AND P1, PT, |R13|, 6.5827683646048100446e-37, PT ;  /* 0x036000000d00780b */ /* 0x000fe20003f2e200 */
[----:B------:R-:W-:-:S08]  /*09e0*/  DFMA R10, R10, R10, R10 ;  /* 0x0000000a0a0a722b */ /* 0x000fd0000000000a */
[----:B------:R-:W-:-:S08]  /*09f0*/  DFMA R10, R4, R10, R4 ;  /* 0x0000000a040a722b */ /* 0x000fd00000000004 */
[----:B------:R-:W-:-:S08]  /*0a00*/  DFMA R4, -R28, R10, 1 ;  /* 0x3ff000001c04742b */ /* 0x000fd0000000010a */
[----:B------:R-:W-:Y:S02]  /*0a10*/  DFMA R38, R10, R4, R10 ;  /* 0x000000040a26722b */ /* 0x000fe4000000000a */
[----:B------:R-:W-:-:S06]  /*0a20*/  DMUL R4, R32, R6 ;  /* 0x0000000620047228 */ /* 0x000fcc0000000000 */
[----:B------:R-:W-:Y:S02]  /*0a30*/  DMUL R10, R38, R12 ;  /* 0x0000000c260a7228 */ /* 0x000fe40000000000 */
[----:B------:R-:W-:-:S06]  /*0a40*/  DFMA R36, R30, R8, R4 ;  /* 0x000000081e24722b */ /* 0x000fcc0000000004 */
[----:B------:R-:W-:Y:S02]  /*0a50*/  DFMA R14, -R28, R10, R12 ;  /* 0x0000000a1c0e722b */ /* 0x000fe4000000010c */
[----:B------:R-:W-:-:S06]  /*0a60*/  DFMA R36, R34, R2, R36 ;  /* 0x000000022224722b */ /* 0x000fcc0000000024 */
[----:B------:R-:W-:Y:S02]  /*0a70*/  DFMA R4, R38, R14, R10 ;  /* 0x0000000e2604722b */ /* 0x000fe4000000000a */
[C---:B------:R-:W-:Y:S02]  /*0a80*/  DMUL R38, R36.reuse, R8 ;  /* 0x0000000824267228 */ /* 0x040fe40000000000 */
[----:B------:R-:W-:-:S06]  /*0a90*/  DMUL R46, R36, R6 ;  /* 0x00000006242e7228 */ /* 0x000fcc0000000000 */
[----:B------:R-:W-:-:S05]  /*0aa0*/  FFMA R10, RZ, R29, R5 ;  /* 0x0000001dff0a7223 */ /* 0x000fca0000000005 */
[----:B------:R-:W-:-:S13]  /*0ab0*/  FSETP.GT.AND P0, PT, |R10|, 1.469367938527859385e-39, PT ;  /* 0x001000000a00780b */ /* 0x000fda0003f04200 */
[----:B------:R-:W-:Y:S05]  /*0ac0*/  @P0 BRA P1, `(.L_x_7) ;  /* 0x0000000000200947 */ /* 0x000fea0000800000 */
[----:B------:R-:W-:Y:S01]  /*0ad0*/  IMAD.MOV.U32 R11, RZ, RZ, R12 ;  /* 0x000000ffff0b7224 */ /* 0x000fe200078e000c */
[----:B------:R-:W-:Y:S01]  /*0ae0*/  MOV R10, 0xb30 ;  /* 0x00000b30000a7802 */ /* 0x000fe20000000f00 */
[----:B------:R-:W-:Y:S01]  /*0af0*/  IMAD.MOV.U32 R12, RZ, RZ, R13 ;  /* 0x000000ffff0c7224 */ /* 0x000fe200078e000d */
[----:B------:R-:W-:Y:S01]  /*0b00*/  MOV R13, R28 ;  /* 0x0000001c000d7202 */ /* 0x000fe20000000f00 */
[----:B------:R-:W-:-:S07]  /*0b10*/  IMAD.MOV.U32 R14, RZ, RZ, R29 ;  /* 0x000000ffff0e7224 */ /* 0x000fce00078e001d */
[----:B------:R-:W-:Y:S05]  /*0b20*/  CALL.REL.NOINC `($__internal_0_$__cuda_sm20_div_rn_f64_full) ;  /* 0x0000000800c07944 */ /* 0x000fea0003c00000 */
[----:B------:R-:W-:Y:S02]  /*0b30*/  IMAD.MOV.U32 R4, RZ, RZ, R12 ;  /* 0x000000ffff047224 */ /* 0x000fe400078e000c */
[----:B------:R-:W-:-:S07]  /*0b40*/  IMAD.MOV.U32 R5, RZ, RZ, R11 ;  /* 0x000000ffff057224 */ /* 0x000fce00078e000b */
.L_x_7:
[----:B------:R-:W-:Y:S05]  /*0b50*/  BSYNC.RECONVERGENT B0 ;  /* 0x0000000000007941 */ /* 0x000fea0003800200 */
.L_x_6:
[----:B------:R-:W0:Y:S01]  /*0b60*/  MUFU.RCP64H R7, R29 ;  /* 0x0000001d00077308 */ /* 0x000e220000001800 */
[----:B------:R-:W-:Y:S01]  /*0b70*/  MOV R6, 0x1 ;  /* 0x0000000100067802 */ /* 0x000fe20000000f00 */
[----:B------:R-:W-:Y:S05]  /*0b80*/  BSSY.RECONVERGENT B0, `(.L_x_8) ;  /* 0x0000017000007945 */ /* 0x000fea0003800200 */
[----:B0-----:R-:W-:-:S08]  /*0b90*/  DFMA R8, -R28, R6, 1 ;  /* 0x3ff000001c08742b */ /* 0x001fd00000000106 */
[----:B------:R-:W-:-:S08]  /*0ba0*/  DFMA R8, R8, R8, R8 ;  /* 0x000000080808722b */ /* 0x000fd00000000008 */
[----:B------:R-:W-:Y:S02]  /*0bb0*/  DFMA R8, R6, R8, R6 ;  /* 0x000000080608722b */ /* 0x000fe40000000006 */
[----:B------:R-:W-:-:S06]  /*0bc0*/  DMUL R6, R40, R26 ;  /* 0x0000001a28067228 */ /* 0x000fcc0000000000 */
[----:B------:R-:W-:Y:S02]  /*0bd0*/  DFMA R10, -R28, R8, 1 ;  /* 0x3ff000001c0a742b */ /* 0x000fe40000000108 */
[----:B------:R-:W-:-:S06]  /*0be0*/  DFMA R44, R44, R22, -R6 ;  /* 0x000000162c2c722b */ /* 0x000fcc0000000806 */
[----:B------:R-:W-:-:S04]  /*0bf0*/  DFMA R10, R8, R10, R8 ;  /* 0x0000000a080a722b */ /* 0x000fc80000000008 */
[----:B------:R-:W-:-:S04]  /*0c00*/  FSETP.GEU.AND P1, PT, |R45|, 6.5827683646048100446e-37, PT ;  /* 0x036000002d00780b */ /* 0x000fc80003f2e200 */
        /* <DEDUP_REMOVED lines=14> */
.L_x_9:
[----:B------:R-:W-:Y:S05]  /*0cf0*/  BSYNC.RECONVERGENT B0 ;  /* 0x0000000000007941 */ /* 0x000fea0003800200 */
.L_x_8:
        /* <DEDUP_REMOVED lines=23> */
[----:B------:R-:W-:-:S07]  /*0e70*/  MOV R10, R12 ;  /* 0x0000000c000a7202 */ /* 0x000fce0000000f00 */
.L_x_11:
[----:B------:R-:W-:Y:S05]  /*0e80*/  BSYNC.RECONVERGENT B0 ;  /* 0x0000000000007941 */ /* 0x000fea0003800200 */
.L_x_10:
[----:B------:R-:W0:Y:S01]  /*0e90*/  MUFU.RCP64H R9, R29 ;  /* 0x0000001d00097308 */ /* 0x000e220000001800 */
[----:B------:R-:W-:Y:S01]  /*0ea0*/  IMAD.MOV.U32 R8, RZ, RZ, 0x1 ;  /* 0x00000001ff087424 */ /* 0x000fe200078e00ff */
[----:B------:R-:W-:Y:S05]  /*0eb0*/  BSSY.RECONVERGENT B0, `(.L_x_12) ;  /* 0x000001e000007945 */ /* 0x000fea0003800200 */
[----:B0-----:R-:W-:-:S08]  /*0ec0*/  DFMA R12, -R28, R8, 1 ;  /* 0x3ff000001c0c742b */ /* 0x001fd00000000108 */
[----:B------:R-:W-:-:S08]  /*0ed0*/  DFMA R12, R12, R12, R12 ;  /* 0x0000000c0c0c722b */ /* 0x000fd0000000000c */
[----:B------:R-:W-:Y:S02]  /*0ee0*/  DFMA R8, R8, R12, R8 ;  /* 0x0000000c0808722b */ /* 0x000fe40000000008 */
[----:B------:R-:W-:-:S06]  /*0ef0*/  DMUL R12, R18, R26 ;  /* 0x0000001a120c7228 */ /* 0x000fcc0000000000 */
[----:B------:R-:W-:Y:S02]  /*0f00*/  DFMA R14, -R28, R8, 1 ;  /* 0x3ff000001c0e742b */ /* 0x000fe40000000108 */
[----:B------:R-:W-:-:S06]  /*0f10*/  DFMA R12, R20, R24, -R12 ;  /* 0x00000018140c722b */ /* 0x000fcc000000080c */
[----:B------:R-:W-:Y:S02]  /*0f20*/  DFMA R44, R8, R14, R8 ;  /* 0x0000000e082c722b */ /* 0x000fe40000000008 */
[----:B------:R-:W-:Y:S02]  /*0f30*/  DMUL R8, R32, R6 ;  /* 0x0000000620087228 */ /* 0x000fe40000000000 */
[----:B------:R-:W-:-:S04]  /*0f40*/  FSETP.GEU.AND P1, PT, |R13|, 6.5827683646048100446e-37, PT ;  /* 0x036000000d00780b */ /* 0x000fc80003f2e200 */
[----:B------:R-:W-:Y:S02]  /*0f50*/  DMUL R40, R44, R12 ;  /* 0x0000000c2c287228 */ /* 0x000fe40000000000 */
[----:B------:R-:W-:-:S06]  /*0f60*/  DFMA R14, R30, R4, R8 ;  /* 0x000000041e0e722b */ /* 0x000fcc0000000008 */
[----:B------:R-:W-:Y:S02]  /*0f70*/  DFMA R42, -R28, R40, R12 ;  /* 0x000000281c2a722b */ /* 0x000fe4000000010c */
[----:B------:R-:W-:-:S06]  /*0f80*/  DFMA R14, R34, R10, R14 ;  /* 0x0000000a220e722b */ /* 0x000fcc000000000e */
[----:B------:R-:W-:Y:S02]  /*0f90*/  DFMA R8, R44, R42, R40 ;  /* 0x0000002a2c08722b */ /* 0x000fe40000000028 */
[C---:B------:R-:W-:Y:S02]  /*0fa0*/  DMUL R10, R14.reuse, R10 ;  /* 0x0000000a0e0a7228 */ /* 0x040fe40000000000 */
[C---:B------:R-:W-:Y:S02]  /*0fb0*/  DFMA R38, R14.reuse, R4, R38 ;  /* 0x000000040e26722b */ /* 0x040fe40000000026 */
[----:B------:R-:W-:-:S04]  /*0fc0*/  DFMA R46, R14, R6, R46 ;  /* 0x000000060e2e722b */ /* 0x000fc8000000002e */
[----:B------:R-:W-:Y:S01]  /*0fd0*/  FFMA R40, RZ, R29, R9 ;  /* 0x0000001dff287223 */ /* 0x000fe20000000009 */
[----:B------:R-:W-:-:S04]  /*0fe0*/  DFMA R2, R36, R2, R10 ;  /* 0x000000022402722b */ /* 0x000fc8000000000a */
        /* <DEDUP_REMOVED lines=10> */
.L_x_13:
[----:B------:R-:W-:Y:S05]  /*1090*/  BSYNC.RECONVERGENT B0 ;  /* 0x0000000000007941 */ /* 0x000fea0003800200 */
.L_x_12:
[----:B------:R-:W0:Y:S01]  /*10a0*/  MUFU.RCP64H R5, R29 ;  /* 0x0000001d00057308 */ /* 0x000e220000001800 */
[----:B------:R-:W-:Y:S01]  /*10b0*/  MOV R4, 0x1 ;  /* 0x0000000100047802 */ /* 0x000fe20000000f00 */
        /* <DEDUP_REMOVED lines=23> */
.L_x_15:
[----:B------:R-:W-:Y:S05]  /*1230*/  BSYNC.RECONVERGENT B0 ;  /* 0x0000000000007941 */ /* 0x000fea0003800200 */
.L_x_14:
        /* <DEDUP_REMOVED lines=24> */
.L_x_17:
[----:B------:R-:W-:Y:S05]  /*13c0*/  BSYNC.RECONVERGENT B0 ;  /* 0x0000000000007941 */ /* 0x000fea0003800200 */
.L_x_16:
[----:B------:R-:W0:Y:S02]  /*13d0*/  LDC.64 R12, c[0x0][0x388] ;  /* 0x0000e200ff0c7b82 */ /* 0x000e240000000a00 */
[----:B0-----:R-:W-:-:S05]  /*13e0*/  IMAD.WIDE R12, R0, 0x8, R12 ;  /* 0x00000008000c7825 */ /* 0x001fca00078e020c */
[----:B------:R-:W2:Y:S04]  /*13f0*/  LDG.E.64 R18, desc[UR4][R12.64] ;  /* 0x000000040c127981 */ /* 0x000ea8000c1e1b00 */
[----:B------:R-:W3:Y:S04]  /*1400*/  LDG.E.64 R6, desc[UR4][R12.64+0x8] ;  /* 0x000008040c067981 */ /* 0x000ee8000c1e1b00 */
[----:B------:R-:W4:Y:S04]  /*1410*/  LDG.E.64 R16, desc[UR4][R12.64+0x10] ;  /* 0x000010040c107981 */ /* 0x000f28000c1e1b00 */
[----:B------:R-:W5:Y:S01]  /*1420*/  LDG.E.64 R14, desc[UR4][R12.64+0x18] ;  /* 0x000018040c0e7981 */ /* 0x000f62000c1e1b00 */
[----:B------:R-:W-:Y:S01]  /*1430*/  DMUL R32, R32, R4 ;  /* 0x0000000420207228 */ /* 0x000fe20000000000 */
[----:B------:R-:W-:Y:S01]  /*1440*/  UMOV UR6, 0x55555557 ;  /* 0x5555555700067882 */ /* 0x000fe20000000000 */
[----:B------:R-:W-:-:S06]  /*1450*/  UMOV UR7, 0x3fc55555 ;  /* 0x3fc5555500077882 */ /* 0x000fcc0000000000 */
[----:B------:R-:W-:-:S08]  /*1460*/  DFMA R32, R30, R8, R32 ;  /* 0x000000081e20722b */ /* 0x000fd00000000020 */
[----:B------:R-:W-:-:S08]  /*1470*/  DFMA R32, R34, R10, R32 ;  /* 0x0000000a2220722b */ /* 0x000fd00000000020 */
[C---:B------:R-:W-:Y:S02]  /*1480*/  DFMA R46, R32.reuse, R4, R46 ;  /* 0x00000004202e722b */ /* 0x040fe4000000002e */
[C---:B------:R-:W-:Y:S02]  /*1490*/  DFMA R38, R32.reuse, R8, R38 ;  /* 0x000000082026722b */ /* 0x040fe40000000026 */
[----:B------:R-:W-:-:S04]  /*14a0*/  DFMA R2, R32, R10, R2 ;  /* 0x0000000a2002722b */ /* 0x000fc80000000002 */
[C---:B------:R-:W-:Y:S02]  /*14b0*/  DMUL R46, |R28|.reuse, R46 ;  /* 0x0000002e1c2e7228 */ /* 0x040fe40000000200 */
[C---:B------:R-:W-:Y:S02]  /*14c0*/  DMUL R38, |R28|.reuse, R38 ;  /* 0x000000261c267228 */ /* 0x040fe40000000200 */
[----:B------:R-:W-:-:S04]  /*14d0*/  DMUL R2, |R28|, R2 ;  /* 0x000000021c027228 */ /* 0x000fc80000000200 */
[----:B------:R-:W-:Y:S02]  /*14e0*/  DMUL R46, R46, UR6 ;  /* 0x000000062e2e7c28 */ /* 0x000fe40008000000 */
[----:B------:R-:W-:Y:S02]  /*14f0*/  DMUL R38, R38, UR6 ;  /* 0x0000000626267c28 */ /* 0x000fe40008000000 */
[----:B------:R-:W-:-:S04]  /*1500*/  DMUL R2, R2, UR6 ;  /* 0x0000000602027c28 */ /* 0x000fc80008000000 */
[----:B------:R-:W-:Y:S02]  /*1510*/  DMUL R8, RZ, R46 ;  /* 0x0000002eff087228 */ /* 0x000fe40000000000 */
[----:B------:R-:W-:Y:S02]  /*1520*/  DADD R4, -R46, -R38 ;  /* 0x000000002e047229 */ /* 0x000fe40000000926 */
[----:B------:R-:W-:-:S04]  /*1530*/  DFMA R46, RZ, R38, R46 ;  /* 0x00000026ff2e722b */ /* 0x000fc8000000002e */
[--C-:B------:R-:W-:Y:S02]  /*1540*/  DADD R10, R38, R8.reuse ;  /* 0x00000000260a7229 */ /* 0x100fe40000000008 */
[----:B------:R-:W-:Y:S02]  /*1550*/  DFMA R8, RZ, R38, R8 ;  /* 0x00000026ff08722b */ /* 0x000fe40000000008 */
[C---:B------:R-:W-:Y:S02]  /*1560*/  DADD R4, -R2.reuse, R4 ;  /* 0x0000000002047229 */ /* 0x040fe40000000104 */
[-C--:B------:R-:W-:Y:S02]  /*1570*/  DFMA R46, RZ, R2.reuse, R46 ;  /* 0x00000002ff2e722b */ /* 0x080fe4000000002e */
[----:B------:R-:W-:Y:S02]  /*1580*/  DFMA R10, RZ, R2, R10 ;  /* 0x00000002ff0a722b */ /* 0x000fe4000000000a */
[----:B------:R-:W-:-:S02]  /*1590*/  DADD R8, R2, R8 ;  /* 0x0000000002087229 */ /* 0x000fc40000000008 */
[----:B--2---:R-:W-:-:S04]  /*15a0*/  DADD R4, R4, R18 ;  /* 0x0000000004047229 */ /* 0x004fc80000000012 */
[----:B---3--:R-:W-:-:S03]  /*15b0*/  DADD R6, R10, R6 ;  /* 0x000000000a067229 */ /* 0x008fc60000000006 */
[----:B------:R-:W-:Y:S01]  /*15c0*/  STG.E.64 desc[UR4][R12.64], R4 ;  /* 0x000000040c007986 */ /* 0x000fe2000c101b04 */
[----:B----4-:R-:W-:-:S03]  /*15d0*/  DADD R16, R46, R16 ;  /* 0x000000002e107229 */ /* 0x010fc60000000010 */
[----:B------:R-:W-:Y:S01]  /*15e0*/  STG.E.64 desc[UR4][R12.64+0x8], R6 ;  /* 0x000008060c007986 */ /* 0x000fe2000c101b04 */
[----:B-----5:R-:W-:-:S03]  /*15f0*/  DADD R8, R8, R14 ;  /* 0x0000000008087229 */ /* 0x020fc6000000000e */
[----:B------:R-:W-:Y:S04]  /*1600*/  STG.E.64 desc[UR4][R12.64+0x10], R16 ;  /* 0x000010100c007986 */ /* 0x000fe8000c101b04 */
[----:B------:R-:W-:Y:S01]  /*1610*/  STG.E.64 desc[UR4][R12.64+0x18], R8 ;  /* 0x000018080c007986 */ /* 0x000fe2000c101b04 */
[----:B------:R-:W-:Y:S05]  /*1620*/  EXIT ;  /* 0x000000000000794d */ /* 0x000fea0003800000 */
        .weak           $__internal_0_$__cuda_sm20_div_rn_f64_full
        .type           $__internal_0_$__cuda_sm20_div_rn_f64_full,@function
        .size           $__internal_0_$__cuda_sm20_div_rn_f64_full,(.L_x_24 - $__internal_0_$__cuda_sm20_div_rn_f64_full)
$__internal_0_$__cuda_sm20_div_rn_f64_full:
[----:B------:R-:W-:Y:S01]  /*1630*/  IMAD.MOV.U32 R53, RZ, RZ, R12 ;  /* 0x000000ffff357224 */ /* 0x000fe200078e000c */
[C---:B------:R-:W-:Y:S01]  /*1640*/  FSETP.GEU.AND P0, PT, |R14|.reuse, 1.469367938527859385e-39, PT ;  /* 0x001000000e00780b */ /* 0x040fe20003f0e200 */
[----:B------:R-:W-:Y:S01]  /*1650*/  IMAD.MOV.U32 R52, RZ, RZ, R11 ;  /* 0x000000ffff347224 */ /* 0x000fe200078e000b */
[C---:B------:R-:W-:Y:S01]  /*1660*/  LOP3.LUT R11, R14.reuse, 0x800fffff, RZ, 0xc0, !PT ;  /* 0x800fffff0e0b7812 */ /* 0x040fe200078ec0ff */
[--C-:B------:R-:W-:Y:S01]  /*1670*/  IMAD.MOV.U32 R48, RZ, RZ, R13.reuse ;  /* 0x000000ffff307224 */ /* 0x100fe200078e000d */
[----:B------:R-:W-:Y:S01]  /*1680*/  FSETP.GEU.AND P2, PT, |R53|, 1.469367938527859385e-39, PT ;  /* 0x001000003500780b */ /* 0x000fe20003f4e200 */
[----:B------:R-:W-:Y:S01]  /*1690*/  IMAD.MOV.U32 R50, RZ, RZ, R13 ;  /* 0x000000ffff327224 */ /* 0x000fe200078e000d */
[----:B------:R-:W-:Y:S01]  /*16a0*/  MOV R49, R14 ;  /* 0x0000000e00317202 */ /* 0x000fe20000000f00 */
[----:B------:R-:W-:Y:S01]  /*16b0*/  IMAD.MOV.U32 R56, RZ, RZ, R52 ;  /* 0x000000ffff387224 */ /* 0x000fe200078e0034 */
[----:B------:R-:W-:Y:S01]  /*16c0*/  LOP3.LUT R51, R11, 0x3ff00000, RZ, 0xfc, !PT ;  /* 0x3ff000000b337812 */ /* 0x000fe200078efcff */
[----:B------:R-:W-:Y:S01]  /*16d0*/  IMAD.MOV.U32 R54, RZ, RZ, 0x1 ;  /* 0x00000001ff367424 */ /* 0x000fe200078e00ff */
[----:B------:R-:W-:Y:S01]  /*16e0*/  LOP3.LUT R11, R53, 0x7ff00000, RZ, 0xc0, !PT ;  /* 0x7ff00000350b7812 */ /* 0x000fe200078ec0ff */
[----:B------:R-:W-:Y:S01]  /*16f0*/  BSSY.RECONVERGENT B1, `(.L_x_18) ;  /* 0x0000054000017945 */ /* 0x000fe20003800200 */
[----:B------:R-:W-:Y:S01]  /*1700*/  LOP3.LUT R13, R14, 0x7ff00000, RZ, 0xc0, !PT ;  /* 0x7ff000000e0d7812 */ /* 0x000fe200078ec0ff */
[----:B------:R-:W-:-:S03]  /*1710*/  @!P0 DMUL R50, R48, 8.98846567431157953865e+307 ;  /* 0x7fe0000030328828 */ /* 0x000fc60000000000 */
[----:B------:R-:W-:Y:S02]  /*1720*/  ISETP.GE.U32.AND P1, PT, R11, R13, PT ;  /* 0x0000000d0b00720c */ /* 0x000fe40003f26070 */
[----:B------:R-:W-:Y:S01]  /*1730*/  @!P2 LOP3.LUT R12, R49, 0x7ff00000, RZ, 0xc0, !PT ;  /* 0x7ff00000310ca812 */ /* 0x000fe200078ec0ff */
[----:B------:R-:W0:Y:S03]  /*1740*/  MUFU.RCP64H R55, R51 ;  /* 0x0000003300377308 */ /* 0x000e260000001800 */
[----:B------:R-:W-:Y:S01]  /*1750*/  @!P2 ISETP.GE.U32.AND P3, PT, R11, R12, PT ;  /* 0x0000000c0b00a20c */ /* 0x000fe20003f66070 */
[----:B------:R-:W-:Y:S01]  /*1760*/  IMAD.MOV.U32 R12, RZ, RZ, 0x1ca00000 ;  /* 0x1ca00000ff0c7424 */ /* 0x000fe200078e00ff */
[----:B------:R-:W-:-:S04]  /*1770*/  @!P0 LOP3.LUT R13, R51, 0x7ff00000, RZ, 0xc0, !PT ;  /* 0x7ff00000330d8812 */ /* 0x000fc800078ec0ff */
[C---:B------:R-:W-:Y:S02]  /*1780*/  @!P2 SEL R15, R12.reuse, 0x63400000, !P3 ;  /* 0x634000000c0fa807 */ /* 0x040fe40005800000 */
[----:B------:R-:W-:Y:S02]  /*1790*/  SEL R14, R12, 0x63400000, !P1 ;  /* 0x634000000c0e7807 */ /* 0x000fe40004800000 */
[--C-:B------:R-:W-:Y:S02]  /*17a0*/  @!P2 LOP3.LUT R15, R15, 0x80000000, R53.reuse, 0xf8, !PT ;  /* 0x800000000f0fa812 */ /* 0x100fe400078ef835 */
[----:B------:R-:W-:Y:S02]  /*17b0*/  LOP3.LUT R57, R14, 0x800fffff, R53, 0xf8, !PT ;  /* 0x800fffff0e397812 */ /* 0x000fe400078ef835 */
[----:B------:R-:W-:Y:S02]  /*17c0*/  @!P2 LOP3.LUT R15, R15, 0x100000, RZ, 0xfc, !PT ;  /* 0x001000000f0fa812 */ /* 0x000fe400078efcff */
[----:B------:R-:W-:-:S06]  /*17d0*/  @!P2 MOV R14, RZ ;  /* 0x000000ff000ea202 */ /* 0x000fcc0000000f00 */
[----:B------:R-:W-:Y:S02]  /*17e0*/  @!P2 DFMA R56, R56, 2, -R14 ;  /* 0x400000003838a82b */ /* 0x000fe4000000080e */
[----:B0-----:R-:W-:-:S08]  /*17f0*/  DFMA R14, R54, -R50, 1 ;  /* 0x3ff00000360e742b */ /* 0x001fd00000000832 */
[----:B------:R-:W-:-:S08]  /*1800*/  DFMA R14, R14, R14, R14 ;  /* 0x0000000e0e0e722b */ /* 0x000fd0000000000e */
[----:B------:R-:W-:-:S08]  /*1810*/  DFMA R54, R54, R14, R54 ;  /* 0x0000000e3636722b */ /* 0x000fd00000000036 */
[----:B------:R-:W-:-:S08]  /*1820*/  DFMA R58, R54, -R50, 1 ;  /* 0x3ff00000363a742b */ /* 0x000fd00000000832 */
[----:B------:R-:W-:-:S08]  /*1830*/  DFMA R58, R54, R58, R54 ;  /* 0x0000003a363a722b */ /* 0x000fd00000000036 */
[----:B------:R-:W-:-:S08]  /*1840*/  DMUL R14, R58, R56 ;  /* 0x000000383a0e7228 */ /* 0x000fd00000000000 */
[----:B------:R-:W-:-:S08]  /*1850*/  DFMA R54, R14, -R50, R56 ;  /* 0x800000320e36722b */ /* 0x000fd00000000038 */
[----:B------:R-:W-:Y:S01]  /*1860*/  DFMA R54, R58, R54, R14 ;  /* 0x000000363a36722b */ /* 0x000fe2000000000e */
[----:B------:R-:W-:Y:S01]  /*1870*/  IMAD.MOV.U32 R14, RZ, RZ, R11 ;  /* 0x000000ffff0e7224 */ /* 0x000fe200078e000b */
[----:B------:R-:W-:-:S05]  /*1880*/  @!P2 LOP3.LUT R14, R57, 0x7ff00000, RZ, 0xc0, !PT ;  /* 0x7ff00000390ea812 */ /* 0x000fca00078ec0ff */
[----:B------:R-:W-:-:S05]  /*1890*/  VIADD R15, R14, 0xffffffff ;  /* 0xffffffff0e0f7836 */ /* 0x000fca0000000000 */
[----:B------:R-:W-:Y:S02]  /*18a0*/  ISETP.GT.U32.AND P0, PT, R15, 0x7feffffe, PT ;  /* 0x7feffffe0f00780c */ /* 0x000fe40003f04070 */
[----:B------:R-:W-:-:S04]  /*18b0*/  IADD3 R15, PT, PT, R13, -0x1, RZ ;  /* 0xffffffff0d0f7810 */ /* 0x000fc80007ffe0ff */
[----:B------:R-:W-:-:S13]  /*18c0*/  ISETP.GT.U32.OR P0, PT, R15, 0x7feffffe, P0 ;  /* 0x7feffffe0f00780c */ /* 0x000fda0000704470 */
[----:B------:R-:W-:Y:S05]  /*18d0*/  @P0 BRA `(.L_x_19) ;  /* 0x0000000000740947 */ /* 0x000fea0003800000 */
[----:B------:R-:W-:-:S04]  /*18e0*/  LOP3.LUT R13, R49, 0x7ff00000, RZ, 0xc0, !PT ;  /* 0x7ff00000310d7812 */ /* 0x000fc800078ec0ff */
[CC--:B------:R-:W-:Y:S02]  /*18f0*/  ISETP.GE.U32.AND P0, PT, R11.reuse, R13.reuse, PT ;  /* 0x0000000d0b00720c */ /* 0x0c0fe40003f06070 */
[----:B------:R-:W-:Y:S02]  /*1900*/  VIADDMNMX R11, R11, -R13, 0xb9600000, !PT ;  /* 0xb96000000b0b7446 */ /* 0x000fe4000780090d */
[----:B------:R-:W-:Y:S02]  /*1910*/  SEL R12, R12, 0x63400000, !P0 ;  /* 0x634000000c0c7807 */ /* 0x000fe40004000000 */
[----:B------:R-:W-:-:S05]  /*1920*/  VIMNMX R11, PT, PT, R11, 0x46a00000, PT ;  /* 0x46a000000b0b7848 */ /* 0x000fca0003fe0100 */
[----:B------:R-:W-:Y:S02]  /*1930*/  IMAD.IADD R11, R11, 0x1, -R12 ;  /* 0x000000010b0b7824 */ /* 0x000fe400078e0a0c */
[----:B------:R-:W-:Y:S02]  /*1940*/  IMAD.MOV.U32 R12, RZ, RZ, RZ ;  /* 0x000000ffff0c7224 */ /* 0x000fe400078e00ff */
[----:B------:R-:W-:-:S06]  /*1950*/  VIADD R13, R11, 0x7fe00000 ;  /* 0x7fe000000b0d7836 */ /* 0x000fcc0000000000 */
[----:B------:R-:W-:-:S10]  /*1960*/  DMUL R58, R54, R12 ;  /* 0x0000000c363a7228 */ /* 0x000fd40000000000 */
[----:B------:R-:W-:-:S13]  /*1970*/  FSETP.GTU.AND P0, PT, |R59|, 1.469367938527859385e-39, PT ;  /* 0x001000003b00780b */ /* 0x000fda0003f0c200 */
[----:B------:R-:W-:Y:S05]  /*1980*/  @P0 BRA `(.L_x_20) ;  /* 0x0000000000a80947 */ /* 0x000fea0003800000 */
[----:B------:R-:W-:Y:S01]  /*1990*/  DFMA R50, R54, -R50, R56 ;  /* 0x800000323632722b */ /* 0x000fe20000000038 */
[----:B------:R-:W-:-:S09]  /*19a0*/  MOV R48, RZ ;  /* 0x000000ff00307202 */ /* 0x000fd20000000f00 */
[C---:B------:R-:W-:Y:S02]  /*19b0*/  FSETP.NEU.AND P0, PT, R51.reuse, RZ, PT ;  /* 0x000000ff3300720b */ /* 0x040fe40003f0d000 */
[----:B------:R-:W-:-:S04]  /*19c0*/  LOP3.LUT R12, R51, 0x80000000, R49, 0x48, !PT ;  /* 0x80000000330c7812 */ /* 0x000fc800078e4831 */
[----:B------:R-:W-:-:S07]  /*19d0*/  LOP3.LUT R49, R12, R13, RZ, 0xfc, !PT ;  /* 0x0000000d0c317212 */ /* 0x000fce00078efcff */
[----:B------:R-:W-:Y:S05]  /*19e0*/  @!P0 BRA `(.L_x_20) ;  /* 0x0000000000908947 */ /* 0x000fea0003800000 */
[----:B------:R-:W-:Y:S01]  /*19f0*/  IMAD.MOV R15, RZ, RZ, -R11 ;  /* 0x000000ffff0f7224 */ /* 0x000fe200078e0a0b */
[----:B------:R-:W-:Y:S01]  /*1a00*/  IADD3 R11, PT, PT, -R11, -0x43300000, RZ ;  /* 0xbcd000000b0b7810 */ /* 0x000fe20007ffe1ff */
[----:B------:R-:W-:-:S06]  /*1a10*/  IMAD.MOV.U32 R14, RZ, RZ, RZ ;  /* 0x000000ffff0e7224 */ /* 0x000fcc00078e00ff */
[----:B------:R-:W-:Y:S02]  /*1a20*/  DFMA R14, R58, -R14, R54 ;  /* 0x8000000e3a0e722b */ /* 0x000fe40000000036 */
[----:B------:R-:W-:-:S08]  /*1a30*/  DMUL.RP R54, R54, R48 ;  /* 0x0000003036367228 */ /* 0x000fd00000008000 */
[----:B------:R-:W-:Y:S02]  /*1a40*/  FSETP.NEU.AND P0, PT, |R15|, R11, PT ;  /* 0x0000000b0f00720b */ /* 0x000fe40003f0d200 */
[----:B------:R-:W-:Y:S02]  /*1a50*/  LOP3.LUT R12, R55, R12, RZ, 0x3c, !PT ;  /* 0x0000000c370c7212 */ /* 0x000fe400078e3cff */
[----:B------:R-:W-:Y:S02]  /*1a60*/  FSEL R11, R54, R58, !P0 ;  /* 0x0000003a360b7208 */ /* 0x000fe40004000000 */
[----:B------:R-:W-:-:S03]  /*1a70*/  FSEL R12, R12, R59, !P0 ;  /* 0x0000003b0c0c7208 */ /* 0x000fc60004000000 */
[----:B------:R-:W-:Y:S01]  /*1a80*/  IMAD.MOV.U32 R58, RZ, RZ, R11 ;  /* 0x000000ffff3a7224 */ /* 0x000fe200078e000b */
[----:B------:R-:W-:Y:S01]  /*1a90*/  MOV R59, R12 ;  /* 0x0000000c003b7202 */ /* 0x000fe20000000f00 */
[----:B------:R-:W-:Y:S06]  /*1aa0*/  BRA `(.L_x_20) ;  /* 0x0000000000607947 */ /* 0x000fec0003800000 */
.L_x_19:
[----:B------:R-:W-:-:S14]  /*1ab0*/  DSETP.NAN.AND P0, PT, R52, R52, PT ;  /* 0x000000343400722a */ /* 0x000fdc0003f08000 */
[----:B------:R-:W-:Y:S05]  /*1ac0*/  @P0 BRA `(.L_x_21) ;  /* 0x00000000004c0947 */ /* 0x000fea0003800000 */
[----:B------:R-:W-:-:S14]  /*1ad0*/  DSETP.NAN.AND P0, PT, R48, R48, PT ;  /* 0x000000303000722a */ /* 0x000fdc0003f08000 */
[----:B------:R-:W-:Y:S05]  /*1ae0*/  @P0 BRA `(.L_x_22) ;  /* 0x0000000000340947 */ /* 0x000fea0003800000 */
[----:B------:R-:W-:Y:S01]  /*1af0*/  ISETP.NE.AND P0, PT, R14, R13, PT ;  /* 0x0000000d0e00720c */ /* 0x000fe20003f05270 */
[----:B------:R-:W-:Y:S02]  /*1b00*/  IMAD.MOV.U32 R58, RZ, RZ, 0x0 ;  /* 0x00000000ff3a7424 */ /* 0x000fe400078e00ff */
[----:B------:R-:W-:-:S10]  /*1b10*/  IMAD.MOV.U32 R59, RZ, RZ, -0x80000 ;  /* 0xfff80000ff3b7424 */ /* 0x000fd400078e00ff */
[----:B------:R-:W-:Y:S05]  /*1b20*/  @!P0 BRA `(.L_x_20) ;  /* 0x0000000000408947 */ /* 0x000fea0003800000 */
[----:B------:R-:W-:Y:S02]  /*1b30*/  ISETP.NE.AND P0, PT, R14, 0x7ff00000, PT ;  /* 0x7ff000000e00780c */ /* 0x000fe40003f05270 */
[----:B------:R-:W-:Y:S02]  /*1b40*/  LOP3.LUT R11, R53, 0x80000000, R49, 0x48, !PT ;  /* 0x80000000350b7812 */ /* 0x000fe400078e4831 */
[----:B------:R-:W-:-:S13]  /*1b50*/  ISETP.EQ.OR P0, PT, R13, RZ, !P0 ;  /* 0x000000ff0d00720c */ /* 0x000fda0004702670 */
[----:B------:R-:W-:Y:S01]  /*1b60*/  @P0 LOP3.LUT R12, R11, 0x7ff00000, RZ, 0xfc, !PT ;  /* 0x7ff000000b0c0812 */ /* 0x000fe200078efcff */
[----:B------:R-:W-:Y:S01]  /*1b70*/  @!P0 IMAD.MOV.U32 R58, RZ, RZ, RZ ;  /* 0x000000ffff3a8224 */ /* 0x000fe200078e00ff */
[----:B------:R-:W-:Y:S01]  /*1b80*/  @!P0 MOV R59, R11 ;  /* 0x0000000b003b8202 */ /* 0x000fe20000000f00 */
[----:B------:R-:W-:Y:S02]  /*1b90*/  @P0 IMAD.MOV.U32 R58, RZ, RZ, RZ ;  /* 0x000000ffff3a0224 */ /* 0x000fe400078e00ff */
[----:B------:R-:W-:Y:S01]  /*1ba0*/  @P0 IMAD.MOV.U32 R59, RZ, RZ, R12 ;  /* 0x000000ffff3b0224 */ /* 0x000fe200078e000c */
[----:B------:R-:W-:Y:S06]  /*1bb0*/  BRA `(.L_x_20) ;  /* 0x00000000001c7947 */ /* 0x000fec0003800000 */
.L_x_22:
[----:B------:R-:W-:Y:S01]  /*1bc0*/  LOP3.LUT R11, R49, 0x80000, RZ, 0xfc, !PT ;  /* 0x00080000310b7812 */ /* 0x000fe200078efcff */
[----:B------:R-:W-:-:S03]  /*1bd0*/  IMAD.MOV.U32 R58, RZ, RZ, R48 ;  /* 0x000000ffff3a7224 */ /* 0x000fc600078e0030 */
[----:B------:R-:W-:Y:S01]  /*1be0*/  MOV R59, R11 ;  /* 0x0000000b003b7202 */ /* 0x000fe20000000f00 */
[----:B------:R-:W-:Y:S06]  /*1bf0*/  BRA `(.L_x_20) ;  /* 0x00000000000c7947 */ /* 0x000fec0003800000 */
.L_x_21:
[----:B------:R-:W-:Y:S01]  /*1c00*/  LOP3.LUT R11, R53, 0x80000, RZ, 0xfc, !PT ;  /* 0x00080000350b7812 */ /* 0x000fe200078efcff */
[----:B------:R-:W-:-:S04]  /*1c10*/  IMAD.MOV.U32 R58, RZ, RZ, R52 ;  /* 0x000000ffff3a7224 */ /* 0x000fc800078e0034 */
[----:B------:R-:W-:-:S07]  /*1c20*/  IMAD.MOV.U32 R59, RZ, RZ, R11 ;  /* 0x000000ffff3b7224 */ /* 0x000fce00078e000b */
.L_x_20:
[----:B------:R-:W-:Y:S05]  /*1c30*/  BSYNC.RECONVERGENT B1 ;  /* 0x0000000000017941 */ /* 0x000fea0003800200 */
.L_x_18:
[----:B------:R-:W-:Y:S01]  /*1c40*/  IMAD.MOV.U32 R14, RZ, RZ, R10 ;  /* 0x000000ffff0e7224 */ /* 0x000fe200078e000a */
[----:B------:R-:W-:Y:S01]  /*1c50*/  MOV R11, R59 ;  /* 0x0000003b000b7202 */ /* 0x000fe20000000f00 */
[----:B------:R-:W-:Y:S02]  /*1c60*/  IMAD.MOV.U32 R15, RZ, RZ, 0x0 ;  /* 0x00000000ff0f7424 */ /* 0x000fe400078e00ff */
[----:B------:R-:W-:Y:S02]  /*1c70*/  IMAD.MOV.U32 R12, RZ, RZ, R58 ;  /* 0x000000ffff0c7224 */ /* 0x000fe400078e003a */
[----:B------:R-:W-:Y:S05]  /*1c80*/  RET.REL.NODEC R14 `(_Z8_poissonIdEviPT_PKS0_S3_i) ;  /* 0xffffffe00edc7950 */ /* 0x000fea0003c3ffff */
.L_x_23:
[----:B------:R-:W-:-:S00]  /*1c90*/  BRA `(.L_x_23) ;  /* 0xfffffffc00fc7947 */ /* 0x000fc0000383ffff */
[----:B------:R-:W-:-:S00]  /*1ca0*/  NOP ;  /* 0x0000000000007918 */ /* 0x000fc00000000000 */
        /* <DEDUP_REMOVED lines=13> */
.L_x_24:


//--------------------- .nv.shared.reserved.0     --------------------------
	.section	.nv.shared.reserved.0,"aw",@nobits
	.weak		__nv_reservedSMEM_offset_0_alias
	.size		__nv_reservedSMEM_offset_0_alias, 0, 64
	.other		__nv_reservedSMEM_offset_0_alias,@"STO_CUDA_RESERVED_SHARED STV_DEFAULT"
__nv_reservedSMEM_offset_0_alias:
	.zero		0
	.zero		64


//--------------------- .nv.constant0._Z8_poissonIdEviPT_PKS0_S3_i --------------------------
	.section	.nv.constant0._Z8_poissonIdEviPT_PKS0_S3_i,"a",@progbits
	.sectionflags	@""
	.align	4
.nv.constant0._Z8_poissonIdEviPT_PKS0_S3_i:
	.zero		932


//--------------------- SYMBOLS --------------------------

	.type		.nv.reservedSmem.offset0,@object
	.size		.nv.reservedSmem.offset0,0x4
